//
// Generated by NVIDIA NVVM Compiler
//
// Compiler Build ID: CL-36424714
// Cuda compilation tools, release 13.0, V13.0.88
// Based on NVVM 20.0.0
//

.version 9.0
.target sm_100
.address_size 64

	// .globl	_Z23binarize_weights_kernelPfiiS_

.visible .entry _Z23binarize_weights_kernelPfiiS_(
	.param .u64 .ptr .align 1 _Z23binarize_weights_kernelPfiiS__param_0,
	.param .u32 _Z23binarize_weights_kernelPfiiS__param_1,
	.param .u32 _Z23binarize_weights_kernelPfiiS__param_2,
	.param .u64 .ptr .align 1 _Z23binarize_weights_kernelPfiiS__param_3
)
{
	.reg .pred 	%p<49>;
	.reg .b32 	%r<72>;
	.reg .b32 	%f<173>;
	.reg .b64 	%rd<28>;

	ld.param.u64 	%rd6, [_Z23binarize_weights_kernelPfiiS__param_0];
	ld.param.u32 	%r45, [_Z23binarize_weights_kernelPfiiS__param_1];
	ld.param.u32 	%r44, [_Z23binarize_weights_kernelPfiiS__param_2];
	ld.param.u64 	%rd7, [_Z23binarize_weights_kernelPfiiS__param_3];
	cvta.to.global.u64 	%rd1, %rd7;
	cvta.to.global.u64 	%rd2, %rd6;
	mov.u32 	%r46, %ctaid.x;
	mov.u32 	%r47, %ctaid.y;
	mov.u32 	%r48, %nctaid.x;
	mad.lo.s32 	%r49, %r47, %r48, %r46;
	mov.u32 	%r50, %ntid.x;
	mov.u32 	%r51, %tid.x;
	mad.lo.s32 	%r1, %r49, %r50, %r51;
	setp.ge.s32 	%p1, %r1, %r45;
	@%p1 bra 	$L__BB0_27;
	setp.lt.s32 	%p2, %r44, 1;
	mov.f32 	%f172, 0f00000000;
	@%p2 bra 	$L__BB0_14;
	mul.lo.s32 	%r2, %r1, %r44;
	and.b32  	%r3, %r44, 15;
	setp.lt.u32 	%p3, %r44, 16;
	mov.b32 	%r61, 0;
	mov.f32 	%f172, 0f00000000;
	@%p3 bra 	$L__BB0_5;
	and.b32  	%r61, %r44, 2147483632;
	neg.s32 	%r59, %r61;
	add.s64 	%rd3, %rd2, 32;
	mov.f32 	%f172, 0f00000000;
	mov.u32 	%r58, %r2;
$L__BB0_4:
	.pragma "nounroll";
	mul.wide.s32 	%rd8, %r58, 4;
	add.s64 	%rd9, %rd3, %rd8;
	ld.global.f32 	%f20, [%rd9+-32];
	abs.f32 	%f21, %f20;
	add.f32 	%f22, %f172, %f21;
	ld.global.f32 	%f23, [%rd9+-28];
	abs.f32 	%f24, %f23;
	add.f32 	%f25, %f22, %f24;
	ld.global.f32 	%f26, [%rd9+-24];
	abs.f32 	%f27, %f26;
	add.f32 	%f28, %f25, %f27;
	ld.global.f32 	%f29, [%rd9+-20];
	abs.f32 	%f30, %f29;
	add.f32 	%f31, %f28, %f30;
	ld.global.f32 	%f32, [%rd9+-16];
	abs.f32 	%f33, %f32;
	add.f32 	%f34, %f31, %f33;
	ld.global.f32 	%f35, [%rd9+-12];
	abs.f32 	%f36, %f35;
	add.f32 	%f37, %f34, %f36;
	ld.global.f32 	%f38, [%rd9+-8];
	abs.f32 	%f39, %f38;
	add.f32 	%f40, %f37, %f39;
	ld.global.f32 	%f41, [%rd9+-4];
	abs.f32 	%f42, %f41;
	add.f32 	%f43, %f40, %f42;
	ld.global.f32 	%f44, [%rd9];
	abs.f32 	%f45, %f44;
	add.f32 	%f46, %f43, %f45;
	ld.global.f32 	%f47, [%rd9+4];
	abs.f32 	%f48, %f47;
	add.f32 	%f49, %f46, %f48;
	ld.global.f32 	%f50, [%rd9+8];
	abs.f32 	%f51, %f50;
	add.f32 	%f52, %f49, %f51;
	ld.global.f32 	%f53, [%rd9+12];
	abs.f32 	%f54, %f53;
	add.f32 	%f55, %f52, %f54;
	ld.global.f32 	%f56, [%rd9+16];
	abs.f32 	%f57, %f56;
	add.f32 	%f58, %f55, %f57;
	ld.global.f32 	%f59, [%rd9+20];
	abs.f32 	%f60, %f59;
	add.f32 	%f61, %f58, %f60;
	ld.global.f32 	%f62, [%rd9+24];
	abs.f32 	%f63, %f62;
	add.f32 	%f64, %f61, %f63;
	ld.global.f32 	%f65, [%rd9+28];
	abs.f32 	%f66, %f65;
	add.f32 	%f172, %f64, %f66;
	add.s32 	%r59, %r59, 16;
	add.s32 	%r58, %r58, 16;
	setp.ne.s32 	%p4, %r59, 0;
	@%p4 bra 	$L__BB0_4;
$L__BB0_5:
	setp.eq.s32 	%p5, %r3, 0;
	@%p5 bra 	$L__BB0_14;
	and.b32  	%r11, %r44, 7;
	setp.lt.u32 	%p6, %r3, 8;
	@%p6 bra 	$L__BB0_8;
	add.s32 	%r53, %r61, %r2;
	mul.wide.s32 	%rd10, %r53, 4;
	add.s64 	%rd11, %rd2, %rd10;
	ld.global.f32 	%f68, [%rd11];
	abs.f32 	%f69, %f68;
	add.f32 	%f70, %f172, %f69;
	ld.global.f32 	%f71, [%rd11+4];
	abs.f32 	%f72, %f71;
	add.f32 	%f73, %f70, %f72;
	ld.global.f32 	%f74, [%rd11+8];
	abs.f32 	%f75, %f74;
	add.f32 	%f76, %f73, %f75;
	ld.global.f32 	%f77, [%rd11+12];
	abs.f32 	%f78, %f77;
	add.f32 	%f79, %f76, %f78;
	ld.global.f32 	%f80, [%rd11+16];
	abs.f32 	%f81, %f80;
	add.f32 	%f82, %f79, %f81;
	ld.global.f32 	%f83, [%rd11+20];
	abs.f32 	%f84, %f83;
	add.f32 	%f85, %f82, %f84;
	ld.global.f32 	%f86, [%rd11+24];
	abs.f32 	%f87, %f86;
	add.f32 	%f88, %f85, %f87;
	ld.global.f32 	%f89, [%rd11+28];
	abs.f32 	%f90, %f89;
	add.f32 	%f172, %f88, %f90;
	add.s32 	%r61, %r61, 8;
$L__BB0_8:
	setp.eq.s32 	%p7, %r11, 0;
	@%p7 bra 	$L__BB0_14;
	and.b32  	%r14, %r44, 3;
	setp.lt.u32 	%p8, %r11, 4;
	@%p8 bra 	$L__BB0_11;
	add.s32 	%r54, %r61, %r2;
	mul.wide.s32 	%rd12, %r54, 4;
	add.s64 	%rd13, %rd2, %rd12;
	ld.global.f32 	%f92, [%rd13];
	abs.f32 	%f93, %f92;
	add.f32 	%f94, %f172, %f93;
	ld.global.f32 	%f95, [%rd13+4];
	abs.f32 	%f96, %f95;
	add.f32 	%f97, %f94, %f96;
	ld.global.f32 	%f98, [%rd13+8];
	abs.f32 	%f99, %f98;
	add.f32 	%f100, %f97, %f99;
	ld.global.f32 	%f101, [%rd13+12];
	abs.f32 	%f102, %f101;
	add.f32 	%f172, %f100, %f102;
	add.s32 	%r61, %r61, 4;
$L__BB0_11:
	setp.eq.s32 	%p9, %r14, 0;
	@%p9 bra 	$L__BB0_14;
	add.s32 	%r64, %r61, %r2;
	neg.s32 	%r63, %r14;
$L__BB0_13:
	.pragma "nounroll";
	mul.wide.s32 	%rd14, %r64, 4;
	add.s64 	%rd15, %rd2, %rd14;
	ld.global.f32 	%f103, [%rd15];
	abs.f32 	%f104, %f103;
	add.f32 	%f172, %f172, %f104;
	add.s32 	%r64, %r64, 1;
	add.s32 	%r63, %r63, 1;
	setp.ne.s32 	%p10, %r63, 0;
	@%p10 bra 	$L__BB0_13;
$L__BB0_14:
	setp.lt.s32 	%p11, %r44, 1;
	cvt.rn.f32.s32 	%f105, %r44;
	div.rn.f32 	%f14, %f172, %f105;
	@%p11 bra 	$L__BB0_27;
	mul.lo.s32 	%r23, %r1, %r44;
	neg.f32 	%f15, %f14;
	and.b32  	%r24, %r44, 15;
	setp.lt.u32 	%p12, %r44, 16;
	mov.b32 	%r68, 0;
	@%p12 bra 	$L__BB0_18;
	and.b32  	%r68, %r44, 2147483632;
	neg.s32 	%r66, %r68;
	add.s64 	%rd4, %rd2, 32;
	add.s64 	%rd5, %rd1, 32;
	mov.u32 	%r65, %r23;
$L__BB0_17:
	.pragma "nounroll";
	mul.wide.s32 	%rd16, %r65, 4;
	add.s64 	%rd17, %rd4, %rd16;
	add.s64 	%rd18, %rd5, %rd16;
	ld.global.f32 	%f106, [%rd17+-32];
	setp.gt.f32 	%p13, %f106, 0f00000000;
	selp.f32 	%f107, %f14, %f15, %p13;
	st.global.f32 	[%rd18+-32], %f107;
	ld.global.f32 	%f108, [%rd17+-28];
	setp.gt.f32 	%p14, %f108, 0f00000000;
	selp.f32 	%f109, %f14, %f15, %p14;
	st.global.f32 	[%rd18+-28], %f109;
	ld.global.f32 	%f110, [%rd17+-24];
	setp.gt.f32 	%p15, %f110, 0f00000000;
	selp.f32 	%f111, %f14, %f15, %p15;
	st.global.f32 	[%rd18+-24], %f111;
	ld.global.f32 	%f112, [%rd17+-20];
	setp.gt.f32 	%p16, %f112, 0f00000000;
	selp.f32 	%f113, %f14, %f15, %p16;
	st.global.f32 	[%rd18+-20], %f113;
	ld.global.f32 	%f114, [%rd17+-16];
	setp.gt.f32 	%p17, %f114, 0f00000000;
	selp.f32 	%f115, %f14, %f15, %p17;
	st.global.f32 	[%rd18+-16], %f115;
	ld.global.f32 	%f116, [%rd17+-12];
	setp.gt.f32 	%p18, %f116, 0f00000000;
	selp.f32 	%f117, %f14, %f15, %p18;
	st.global.f32 	[%rd18+-12], %f117;
	ld.global.f32 	%f118, [%rd17+-8];
	setp.gt.f32 	%p19, %f118, 0f00000000;
	selp.f32 	%f119, %f14, %f15, %p19;
	st.global.f32 	[%rd18+-8], %f119;
	ld.global.f32 	%f120, [%rd17+-4];
	setp.gt.f32 	%p20, %f120, 0f00000000;
	selp.f32 	%f121, %f14, %f15, %p20;
	st.global.f32 	[%rd18+-4], %f121;
	ld.global.f32 	%f122, [%rd17];
	setp.gt.f32 	%p21, %f122, 0f00000000;
	selp.f32 	%f123, %f14, %f15, %p21;
	st.global.f32 	[%rd18], %f123;
	ld.global.f32 	%f124, [%rd17+4];
	setp.gt.f32 	%p22, %f124, 0f00000000;
	selp.f32 	%f125, %f14, %f15, %p22;
	st.global.f32 	[%rd18+4], %f125;
	ld.global.f32 	%f126, [%rd17+8];
	setp.gt.f32 	%p23, %f126, 0f00000000;
	selp.f32 	%f127, %f14, %f15, %p23;
	st.global.f32 	[%rd18+8], %f127;
	ld.global.f32 	%f128, [%rd17+12];
	setp.gt.f32 	%p24, %f128, 0f00000000;
	selp.f32 	%f129, %f14, %f15, %p24;
	st.global.f32 	[%rd18+12], %f129;
	ld.global.f32 	%f130, [%rd17+16];
	setp.gt.f32 	%p25, %f130, 0f00000000;
	selp.f32 	%f131, %f14, %f15, %p25;
	st.global.f32 	[%rd18+16], %f131;
	ld.global.f32 	%f132, [%rd17+20];
	setp.gt.f32 	%p26, %f132, 0f00000000;
	selp.f32 	%f133, %f14, %f15, %p26;
	st.global.f32 	[%rd18+20], %f133;
	ld.global.f32 	%f134, [%rd17+24];
	setp.gt.f32 	%p27, %f134, 0f00000000;
	selp.f32 	%f135, %f14, %f15, %p27;
	st.global.f32 	[%rd18+24], %f135;
	ld.global.f32 	%f136, [%rd17+28];
	setp.gt.f32 	%p28, %f136, 0f00000000;
	selp.f32 	%f137, %f14, %f15, %p28;
	st.global.f32 	[%rd18+28], %f137;
	add.s32 	%r66, %r66, 16;
	add.s32 	%r65, %r65, 16;
	setp.ne.s32 	%p29, %r66, 0;
	@%p29 bra 	$L__BB0_17;
$L__BB0_18:
	setp.eq.s32 	%p30, %r24, 0;
	@%p30 bra 	$L__BB0_27;
	and.b32  	%r32, %r44, 7;
	setp.lt.u32 	%p31, %r24, 8;
	@%p31 bra 	$L__BB0_21;
	add.s32 	%r56, %r68, %r23;
	mul.wide.s32 	%rd19, %r56, 4;
	add.s64 	%rd20, %rd2, %rd19;
	ld.global.f32 	%f138, [%rd20];
	setp.gt.f32 	%p32, %f138, 0f00000000;
	selp.f32 	%f139, %f14, %f15, %p32;
	add.s64 	%rd21, %rd1, %rd19;
	st.global.f32 	[%rd21], %f139;
	ld.global.f32 	%f140, [%rd20+4];
	setp.gt.f32 	%p33, %f140, 0f00000000;
	selp.f32 	%f141, %f14, %f15, %p33;
	st.global.f32 	[%rd21+4], %f141;
	ld.global.f32 	%f142, [%rd20+8];
	setp.gt.f32 	%p34, %f142, 0f00000000;
	selp.f32 	%f143, %f14, %f15, %p34;
	st.global.f32 	[%rd21+8], %f143;
	ld.global.f32 	%f144, [%rd20+12];
	setp.gt.f32 	%p35, %f144, 0f00000000;
	selp.f32 	%f145, %f14, %f15, %p35;
	st.global.f32 	[%rd21+12], %f145;
	ld.global.f32 	%f146, [%rd20+16];
	setp.gt.f32 	%p36, %f146, 0f00000000;
	selp.f32 	%f147, %f14, %f15, %p36;
	st.global.f32 	[%rd21+16], %f147;
	ld.global.f32 	%f148, [%rd20+20];
	setp.gt.f32 	%p37, %f148, 0f00000000;
	selp.f32 	%f149, %f14, %f15, %p37;
	st.global.f32 	[%rd21+20], %f149;
	ld.global.f32 	%f150, [%rd20+24];
	setp.gt.f32 	%p38, %f150, 0f00000000;
	selp.f32 	%f151, %f14, %f15, %p38;
	st.global.f32 	[%rd21+24], %f151;
	ld.global.f32 	%f152, [%rd20+28];
	setp.gt.f32 	%p39, %f152, 0f00000000;
	selp.f32 	%f153, %f14, %f15, %p39;
	st.global.f32 	[%rd21+28], %f153;
	add.s32 	%r68, %r68, 8;
$L__BB0_21:
	setp.eq.s32 	%p40, %r32, 0;
	@%p40 bra 	$L__BB0_27;
	and.b32  	%r35, %r44, 3;
	setp.lt.u32 	%p41, %r32, 4;
	@%p41 bra 	$L__BB0_24;
	add.s32 	%r57, %r68, %r23;
	mul.wide.s32 	%rd22, %r57, 4;
	add.s64 	%rd23, %rd2, %rd22;
	ld.global.f32 	%f154, [%rd23];
	setp.gt.f32 	%p42, %f154, 0f00000000;
	selp.f32 	%f155, %f14, %f15, %p42;
	add.s64 	%rd24, %rd1, %rd22;
	st.global.f32 	[%rd24], %f155;
	ld.global.f32 	%f156, [%rd23+4];
	setp.gt.f32 	%p43, %f156, 0f00000000;
	selp.f32 	%f157, %f14, %f15, %p43;
	st.global.f32 	[%rd24+4], %f157;
	ld.global.f32 	%f158, [%rd23+8];
	setp.gt.f32 	%p44, %f158, 0f00000000;
	selp.f32 	%f159, %f14, %f15, %p44;
	st.global.f32 	[%rd24+8], %f159;
	ld.global.f32 	%f160, [%rd23+12];
	setp.gt.f32 	%p45, %f160, 0f00000000;
	selp.f32 	%f161, %f14, %f15, %p45;
	st.global.f32 	[%rd24+12], %f161;
	add.s32 	%r68, %r68, 4;
$L__BB0_24:
	setp.eq.s32 	%p46, %r35, 0;
	@%p46 bra 	$L__BB0_27;
	add.s32 	%r71, %r68, %r23;
	neg.s32 	%r70, %r35;
$L__BB0_26:
	.pragma "nounroll";
	mul.wide.s32 	%rd25, %r71, 4;
	add.s64 	%rd26, %rd1, %rd25;
	add.s64 	%rd27, %rd2, %rd25;
	ld.global.f32 	%f162, [%rd27];
	setp.gt.f32 	%p47, %f162, 0f00000000;
	selp.f32 	%f163, %f14, %f15, %p47;
	st.global.f32 	[%rd26], %f163;
	add.s32 	%r71, %r71, 1;
	add.s32 	%r70, %r70, 1;
	setp.ne.s32 	%p48, %r70, 0;
	@%p48 bra 	$L__BB0_26;
$L__BB0_27:
	ret;

}


// ===== COMPILED SASS (sm_100) =====

	.target	sm_100

	.elftype	@"ET_EXEC"


//--------------------- .note.nv.tkinfo           --------------------------
	.section	.note.nv.tkinfo,"",@"SHT_NOTE"
	.sectionflags	@"SHF_NOTE_NV_TKINFO"
	.tkinfo
        /*0018*/ 	.word	0x00000002
        /*0030*/ 	.string	""
        /*0030*/ 	.string	"ptxas"
        /*0030*/ 	.string	"Cuda compilation tools, release 13.0, V13.0.88"
        /*0030*/ 	.string	"Build cuda_13.0.r13.0/compiler.36424714_0"
        /*0030*/ 	.string	"-arch sm_100 -m 64 "



//--------------------- .note.nv.cuinfo           --------------------------
	.section	.note.nv.cuinfo,"",@"SHT_NOTE"
	.sectionflags	@"SHF_NOTE_NV_CUINFO"
        /*0018*/ 	.short	0x0002
        /*001a*/ 	.short	0x0064
        /*001c*/ 	.short	0x0082
	.zero		2


//--------------------- .nv.info                  --------------------------
	.section	.nv.info,"",@"SHT_CUDA_INFO"
	.align	4


	//----- nvinfo : EIATTR_REGCOUNT
	.align		4
        /*0000*/ 	.byte	0x04, 0x2f
        /*0002*/ 	.short	(.L_1 - .L_0)
	.align		4
.L_0:
        /*0004*/ 	.word	index@(_Z23binarize_weights_kernelPfiiS_)
        /*0008*/ 	.word	0x0000001d


	//----- nvinfo : EIATTR_FRAME_SIZE
	.align		4
.L_1:
        /*000c*/ 	.byte	0x04, 0x11
        /*000e*/ 	.short	(.L_3 - .L_2)
	.align		4
.L_2:
        /*0010*/ 	.word	index@($__internal_0_$__cuda_sm3x_div_rn_noftz_f32_slowpath)
        /*0014*/ 	.word	0x00000000


	//----- nvinfo : EIATTR_FRAME_SIZE
	.align		4
.L_3:
        /*0018*/ 	.byte	0x04, 0x11
        /*001a*/ 	.short	(.L_5 - .L_4)
	.align		4
.L_4:
        /*001c*/ 	.word	index@(_Z23binarize_weights_kernelPfiiS_)
        /*0020*/ 	.word	0x00000000


	//----- nvinfo : EIATTR_MIN_STACK_SIZE
	.align		4
.L_5:
        /*0024*/ 	.byte	0x04, 0x12
        /*0026*/ 	.short	(.L_7 - .L_6)
	.align		4
.L_6:
        /*0028*/ 	.word	index@(_Z23binarize_weights_kernelPfiiS_)
        /*002c*/ 	.word	0x00000000
.L_7:


//--------------------- .nv.compat                --------------------------
	.section	.nv.compat,"",@"SHT_CUDA_COMPAT_INFO"
	.align	4
        /*0000*/ 	.byte	0x02, 0x09, 0x00, 0x00, 0x02, 0x02, 0x01, 0x00, 0x02, 0x05, 0x05, 0x00, 0x03, 0x07, 0x01, 0x01
        /*0010*/ 	.byte	0x02, 0x03, 0x00, 0x00, 0x02, 0x06, 0x01, 0x00, 0x04, 0x0b, 0x08, 0x00, 0x01, 0x00, 0x00, 0x00
        /*0020*/ 	.byte	0x00, 0x00, 0x00, 0x00


//--------------------- .nv.info._Z23binarize_weights_kernelPfiiS_ --------------------------
	.section	.nv.info._Z23binarize_weights_kernelPfiiS_,"",@"SHT_CUDA_INFO"
	.sectionflags	@""
	.align	4


	//----- nvinfo : EIATTR_CUDA_API_VERSION
	.align		4
        /*0000*/ 	.byte	0x04, 0x37
        /*0002*/ 	.short	(.L_9 - .L_8)
.L_8:
        /*0004*/ 	.word	0x00000082


	//----- nvinfo : EIATTR_KPARAM_INFO
	.align		4
.L_9:
        /*0008*/ 	.byte	0x04, 0x17
        /*000a*/ 	.short	(.L_11 - .L_10)
.L_10:
        /*000c*/ 	.word	0x00000000
        /*0010*/ 	.short	0x0003
        /*0012*/ 	.short	0x0010
        /*0014*/ 	.byte	0x00, 0xf5, 0x21, 0x00


	//----- nvinfo : EIATTR_KPARAM_INFO
	.align		4
.L_11:
        /*0018*/ 	.byte	0x04, 0x17
        /*001a*/ 	.short	(.L_13 - .L_12)
.L_12:
        /*001c*/ 	.word	0x00000000
        /*0020*/ 	.short	0x0002
        /*0022*/ 	.short	0x000c
        /*0024*/ 	.byte	0x00, 0xf0, 0x11, 0x00


	//----- nvinfo : EIATTR_KPARAM_INFO
	.align		4
.L_13:
        /*0028*/ 	.byte	0x04, 0x17
        /*002a*/ 	.short	(.L_15 - .L_14)
.L_14:
        /*002c*/ 	.word	0x00000000
        /*0030*/ 	.short	0x0001
        /*0032*/ 	.short	0x0008
        /*0034*/ 	.byte	0x00, 0xf0, 0x11, 0x00


	//----- nvinfo : EIATTR_KPARAM_INFO
	.align		4
.L_15:
        /*0038*/ 	.byte	0x04, 0x17
        /*003a*/ 	.short	(.L_17 - .L_16)
.L_16:
        /*003c*/ 	.word	0x00000000
        /*0040*/ 	.short	0x0000
        /*0042*/ 	.short	0x0000
        /*0044*/ 	.byte	0x00, 0xf5, 0x21, 0x00


	//----- nvinfo : EIATTR_SPARSE_MMA_MASK
	.align		4
.L_17:
        /*0048*/ 	.byte	0x03, 0x50
        /*004a*/ 	.short	0x0000


	//----- nvinfo : EIATTR_MAXREG_COUNT
	.align		4
        /*004c*/ 	.byte	0x03, 0x1b
        /*004e*/ 	.short	0x00ff


	//----- nvinfo : EIATTR_MERCURY_ISA_VERSION
	.align		4
        /*0050*/ 	.byte	0x03, 0x5f
        /*0052*/ 	.short	0x0101


	//----- nvinfo : EIATTR_VRC_CTA_INIT_COUNT
	.align		4
        /*0054*/ 	.byte	0x02, 0x4a
	.zero		1
	.zero		1


	//----- nvinfo : EIATTR_EXIT_INSTR_OFFSETS
	.align		4
        /*0058*/ 	.byte	0x04, 0x1c
        /*005a*/ 	.short	(.L_19 - .L_18)


	//   ....[0]....
.L_18:
        /*005c*/ 	.word	0x000000a0


	//   ....[1]....
        /*0060*/ 	.word	0x00000880


	//   ....[2]....
        /*0064*/ 	.word	0x00000e30


	//   ....[3]....
        /*0068*/ 	.word	0x000010e0


	//   ....[4]....
        /*006c*/ 	.word	0x00001290


	//   ....[5]....
        /*0070*/ 	.word	0x00001380


	//----- nvinfo : EIATTR_CRS_STACK_SIZE
	.align		4
.L_19:
        /*0074*/ 	.byte	0x04, 0x1e
        /*0076*/ 	.short	(.L_21 - .L_20)
.L_20:
        /*0078*/ 	.word	0x00000000


	//----- nvinfo : EIATTR_CBANK_PARAM_SIZE
	.align		4
.L_21:
        /*007c*/ 	.byte	0x03, 0x19
        /*007e*/ 	.short	0x0018


	//----- nvinfo : EIATTR_PARAM_CBANK
	.align		4
        /*0080*/ 	.byte	0x04, 0x0a
        /*0082*/ 	.short	(.L_23 - .L_22)
	.align		4
.L_22:
        /*0084*/ 	.word	index@(.nv.constant0._Z23binarize_weights_kernelPfiiS_)
        /*0088*/ 	.short	0x0380
        /*008a*/ 	.short	0x0018


	//----- nvinfo : EIATTR_SW_WAR
	.align		4
.L_23:
        /*008c*/ 	.byte	0x04, 0x36
        /*008e*/ 	.short	(.L_25 - .L_24)
.L_24:
        /*0090*/ 	.word	0x00000008
.L_25:


//--------------------- .nv.callgraph             --------------------------
	.section	.nv.callgraph,"",@"SHT_CUDA_CALLGRAPH"
	.align	4
	.sectionentsize	8
	.align		4
        /*0000*/ 	.word	0x00000000
	.align		4
        /*0004*/ 	.word	0xffffffff
	.align		4
        /*0008*/ 	.word	0x00000000
	.align		4
        /*000c*/ 	.word	0xfffffffe
	.align		4
        /*0010*/ 	.word	0x00000000
	.align		4
        /*0014*/ 	.word	0xfffffffd
	.align		4
        /*0018*/ 	.word	0x00000000
	.align		4
        /*001c*/ 	.word	0xfffffffc


//--------------------- .text._Z23binarize_weights_kernelPfiiS_ --------------------------
	.section	.text._Z23binarize_weights_kernelPfiiS_,"ax",@progbits
	.align	128
        .global         _Z23binarize_weights_kernelPfiiS_
        .type           _Z23binarize_weights_kernelPfiiS_,@function
        .size           _Z23binarize_weights_kernelPfiiS_,(.L_x_25 - _Z23binarize_weights_kernelPfiiS_)
        .other          _Z23binarize_weights_kernelPfiiS_,@"STO_CUDA_ENTRY STV_DEFAULT"
_Z23binarize_weights_kernelPfiiS_:
.text._Z23binarize_weights_kernelPfiiS_:
[----:B------:R-:W-:Y:S01]  /*0000*/  LDC R1, c[0x0][0x37c] ;  /* 0x0000df00ff017b82 */ /* 0x000fe20000000800 */
[----:B------:R-:W0:Y:S07]  /*0010*/  S2R R3, SR_TID.X ;  /* 0x0000000000037919 */ /* 0x000e2e0000002100 */
[----:B------:R-:W-:Y:S01]  /*0020*/  S2UR UR4, SR_CTAID.X ;  /* 0x00000000000479c3 */ /* 0x000fe20000002500 */
[----:B------:R-:W1:Y:S01]  /*0030*/  LDCU UR6, c[0x0][0x370] ;  /* 0x00006e00ff0677ac */ /* 0x000e620008000800 */
[----:B------:R-:W2:Y:S06]  /*0040*/  LDCU UR7, c[0x0][0x388] ;  /* 0x00007100ff0777ac */ /* 0x000eac0008000800 */
[----:B------:R-:W1:Y:S08]  /*0050*/  S2UR UR5, SR_CTAID.Y ;  /* 0x00000000000579c3 */ /* 0x000e700000002600 */
[----:B------:R-:W0:Y:S01]  /*0060*/  LDC R4, c[0x0][0x360] ;  /* 0x0000d800ff047b82 */ /* 0x000e220000000800 */
[----:B-1----:R-:W-:-:S06]  /*0070*/  UIMAD UR4, UR5, UR6, UR4 ;  /* 0x00000006050472a4 */ /* 0x002fcc000f8e0204 */
[----:B0-----:R-:W-:-:S05]  /*0080*/  IMAD R4, R4, UR4, R3 ;  /* 0x0000000404047c24 */ /* 0x001fca000f8e0203 */
[----:B--2---:R-:W-:-:S13]  /*0090*/  ISETP.GE.AND P0, PT, R4, UR7, PT ;  /* 0x0000000704007c0c */ /* 0x004fda000bf06270 */
[----:B------:R-:W-:Y:S05]  /*00a0*/  @P0 EXIT ;  /* 0x000000000000094d */ /* 0x000fea0003800000 */
[----:B------:R-:W0:Y:S01]  /*00b0*/  LDC R7, c[0x0][0x38c] ;  /* 0x0000e300ff077b82 */ /* 0x000e220000000800 */
[----:B------:R-:W1:Y:S01]  /*00c0*/  LDCU.64 UR12, c[0x0][0x358] ;  /* 0x00006b00ff0c77ac */ /* 0x000e620008000a00 */
[----:B------:R-:W-:Y:S01]  /*00d0*/  IMAD.MOV.U32 R5, RZ, RZ, RZ ;  /* 0x000000ffff057224 */ /* 0x000fe200078e00ff */
[----:B0-----:R-:W-:-:S13]  /*00e0*/  ISETP.GE.AND P2, PT, R7, 0x1, PT ;  /* 0x000000010700780c */ /* 0x001fda0003f46270 */
[----:B-1----:R-:W-:Y:S05]  /*00f0*/  @!P2 BRA `(.L_x_0) ;  /* 0x0000000400a8a947 */ /* 0x002fea0003800000 */
[C---:B------:R-:W-:Y:S01]  /*0100*/  ISETP.GE.U32.AND P0, PT, R7.reuse, 0x10, PT ;  /* 0x000000100700780c */ /* 0x040fe20003f06070 */
[----:B------:R-:W-:Y:S01]  /*0110*/  IMAD R0, R4, R7, RZ ;  /* 0x0000000704007224 */ /* 0x000fe200078e02ff */
[----:B------:R-:W-:Y:S01]  /*0120*/  LOP3.LUT R23, R7, 0xf, RZ, 0xc0, !PT ;  /* 0x0000000f07177812 */ /* 0x000fe200078ec0ff */
[----:B------:R-:W-:Y:S02]  /*0130*/  IMAD.MOV.U32 R9, RZ, RZ, RZ ;  /* 0x000000ffff097224 */ /* 0x000fe400078e00ff */
[----:B------:R-:W-:Y:S01]  /*0140*/  IMAD.MOV.U32 R5, RZ, RZ, RZ ;  /* 0x000000ffff057224 */ /* 0x000fe200078e00ff */
[----:B------:R-:W-:-:S07]  /*0150*/  ISETP.NE.AND P1, PT, R23, RZ, PT ;  /* 0x000000ff1700720c */ /* 0x000fce0003f25270 */
[----:B------:R-:W-:Y:S06]  /*0160*/  @!P0 BRA `(.L_x_1) ;  /* 0x0000000000b88947 */ /* 0x000fec0003800000 */
[----:B------:R-:W0:Y:S01]  /*0170*/  LDCU.64 UR4, c[0x0][0x380] ;  /* 0x00007000ff0477ac */ /* 0x000e220008000a00 */
[----:B------:R-:W-:Y:S01]  /*0180*/  LOP3.LUT R9, R7, 0x7ffffff0, RZ, 0xc0, !PT ;  /* 0x7ffffff007097812 */ /* 0x000fe200078ec0ff */
[----:B------:R-:W-:Y:S02]  /*0190*/  IMAD.MOV.U32 R5, RZ, RZ, RZ ;  /* 0x000000ffff057224 */ /* 0x000fe400078e00ff */
[----:B------:R-:W-:Y:S02]  /*01a0*/  IMAD.MOV.U32 R6, RZ, RZ, R0 ;  /* 0x000000ffff067224 */ /* 0x000fe400078e0000 */
[----:B------:R-:W-:Y:S01]  /*01b0*/  IMAD.MOV R25, RZ, RZ, -R9 ;  /* 0x000000ffff197224 */ /* 0x000fe200078e0a09 */
[----:B0-----:R-:W-:-:S04]  /*01c0*/  UIADD3 UR4, UP0, UPT, UR4, 0x20, URZ ;  /* 0x0000002004047890 */ /* 0x001fc8000ff1e0ff */
[----:B------:R-:W-:-:S12]  /*01d0*/  UIADD3.X UR5, UPT, UPT, URZ, UR5, URZ, UP0, !UPT ;  /* 0x00000005ff057290 */ /* 0x000fd800087fe4ff */
.L_x_2:
[----:B------:R-:W-:Y:S02]  /*01e0*/  IMAD.U32 R2, RZ, RZ, UR4 ;  /* 0x00000004ff027e24 */ /* 0x000fe4000f8e00ff */
[----:B------:R-:W-:Y:S02]  /*01f0*/  IMAD.U32 R3, RZ, RZ, UR5 ;  /* 0x00000005ff037e24 */ /* 0x000fe4000f8e00ff */
[----:B------:R-:W-:-:S05]  /*0200*/  IMAD.WIDE R2, R6, 0x4, R2 ;  /* 0x0000000406027825 */ /* 0x000fca00078e0202 */
[----:B------:R-:W2:Y:S04]  /*0210*/  LDG.E R22, desc[UR12][R2.64+-0x20] ;  /* 0xffffe00c02167981 */ /* 0x000ea8000c1e1900 */
[----:B------:R-:W3:Y:S04]  /*0220*/  LDG.E R21, desc[UR12][R2.64+-0x1c] ;  /* 0xffffe40c02157981 */ /* 0x000ee8000c1e1900 */
[----:B------:R-:W4:Y:S04]  /*0230*/  LDG.E R24, desc[UR12][R2.64+-0x18] ;  /* 0xffffe80c02187981 */ /* 0x000f28000c1e1900 */
[----:B------:R-:W5:Y:S04]  /*0240*/  LDG.E R26, desc[UR12][R2.64+-0x14] ;  /* 0xffffec0c021a7981 */ /* 0x000f68000c1e1900 */
        /* <DEDUP_REMOVED lines=11> */
[----:B------:R-:W5:Y:S01]  /*0300*/  LDG.E R20, desc[UR12][R2.64+0x1c] ;  /* 0x00001c0c02147981 */ /* 0x000f62000c1e1900 */
[----:B------:R-:W-:-:S02]  /*0310*/  VIADD R25, R25, 0x10 ;  /* 0x0000001019197836 */ /* 0x000fc40000000000 */
[----:B------:R-:W-:-:S03]  /*0320*/  VIADD R6, R6, 0x10 ;  /* 0x0000001006067836 */ /* 0x000fc60000000000 */
[----:B------:R-:W-:Y:S01]  /*0330*/  ISETP.NE.AND P0, PT, R25, RZ, PT ;  /* 0x000000ff1900720c */ /* 0x000fe20003f05270 */
[----:B--2---:R-:W-:-:S04]  /*0340*/  FADD R22, |R22|, R5 ;  /* 0x0000000516167221 */ /* 0x004fc80000000200 */
[----:B---3--:R-:W-:-:S04]  /*0350*/  FADD R21, R22, |R21| ;  /* 0x4000001516157221 */ /* 0x008fc80000000000 */
[----:B----4-:R-:W-:-:S04]  /*0360*/  FADD R21, R21, |R24| ;  /* 0x4000001815157221 */ /* 0x010fc80000000000 */
[----:B-----5:R-:W-:-:S04]  /*0370*/  FADD R26, R21, |R26| ;  /* 0x4000001a151a7221 */ /* 0x020fc80000000000 */
[----:B------:R-:W-:-:S04]  /*0380*/  FADD R19, R26, |R19| ;  /* 0x400000131a137221 */ /* 0x000fc80000000000 */
        /* <DEDUP_REMOVED lines=10> */
[----:B------:R-:W-:Y:S01]  /*0430*/  FADD R5, R11, |R20| ;  /* 0x400000140b057221 */ /* 0x000fe20000000000 */
[----:B------:R-:W-:Y:S06]  /*0440*/  @P0 BRA `(.L_x_2) ;  /* 0xfffffffc00640947 */ /* 0x000fec000383ffff */
.L_x_1:
[----:B------:R-:W-:Y:S05]  /*0450*/  @!P1 BRA `(.L_x_0) ;  /* 0x0000000000d09947 */ /* 0x000fea0003800000 */
[----:B------:R-:W-:Y:S02]  /*0460*/  ISETP.GE.U32.AND P0, PT, R23, 0x8, PT ;  /* 0x000000081700780c */ /* 0x000fe40003f06070 */
[----:B------:R-:W-:-:S04]  /*0470*/  LOP3.LUT R8, R7, 0x7, RZ, 0xc0, !PT ;  /* 0x0000000707087812 */ /* 0x000fc800078ec0ff */
[----:B------:R-:W-:-:S07]  /*0480*/  ISETP.NE.AND P1, PT, R8, RZ, PT ;  /* 0x000000ff0800720c */ /* 0x000fce0003f25270 */
[----:B------:R-:W-:Y:S06]  /*0490*/  @!P0 BRA `(.L_x_3) ;  /* 0x0000000000508947 */ /* 0x000fec0003800000 */
[----:B------:R-:W0:Y:S01]  /*04a0*/  LDC.64 R2, c[0x0][0x380] ;  /* 0x0000e000ff027b82 */ /* 0x000e220000000a00 */
[----:B------:R-:W-:-:S04]  /*04b0*/  IMAD.IADD R11, R0, 0x1, R9 ;  /* 0x00000001000b7824 */ /* 0x000fc800078e0209 */
[----:B0-----:R-:W-:-:S05]  /*04c0*/  IMAD.WIDE R2, R11, 0x4, R2 ;  /* 0x000000040b027825 */ /* 0x001fca00078e0202 */
[----:B------:R-:W2:Y:S04]  /*04d0*/  LDG.E R6, desc[UR12][R2.64] ;  /* 0x0000000c02067981 */ /* 0x000ea8000c1e1900 */
[----:B------:R-:W3:Y:S04]  /*04e0*/  LDG.E R11, desc[UR12][R2.64+0x4] ;  /* 0x0000040c020b7981 */ /* 0x000ee8000c1e1900 */
[----:B------:R-:W4:Y:S04]  /*04f0*/  LDG.E R13, desc[UR12][R2.64+0x8] ;  /* 0x0000080c020d7981 */ /* 0x000f28000c1e1900 */
[----:B------:R-:W5:Y:S04]  /*0500*/  LDG.E R15, desc[UR12][R2.64+0xc] ;  /* 0x00000c0c020f7981 */ /* 0x000f68000c1e1900 */
[----:B------:R-:W5:Y:S04]  /*0510*/  LDG.E R17, desc[UR12][R2.64+0x10] ;  /* 0x0000100c02117981 */ /* 0x000f68000c1e1900 */
[----:B------:R-:W5:Y:S04]  /*0520*/  LDG.E R19, desc[UR12][R2.64+0x14] ;  /* 0x0000140c02137981 */ /* 0x000f68000c1e1900 */
[----:B------:R-:W5:Y:S04]  /*0530*/  LDG.E R21, desc[UR12][R2.64+0x18] ;  /* 0x0000180c02157981 */ /* 0x000f68000c1e1900 */
[----:B------:R-:W5:Y:S01]  /*0540*/  LDG.E R23, desc[UR12][R2.64+0x1c] ;  /* 0x00001c0c02177981 */ /* 0x000f62000c1e1900 */
[----:B------:R-:W-:-:S02]  /*0550*/  VIADD R9, R9, 0x8 ;  /* 0x0000000809097836 */ /* 0x000fc40000000000 */
[----:B--2---:R-:W-:-:S04]  /*0560*/  FADD R6, R5, |R6| ;  /* 0x4000000605067221 */ /* 0x004fc80000000000 */
[----:B---3--:R-:W-:-:S04]  /*0570*/  FADD R6, R6, |R11| ;  /* 0x4000000b06067221 */ /* 0x008fc80000000000 */
[----:B----4-:R-:W-:-:S04]  /*0580*/  FADD R6, R6, |R13| ;  /* 0x4000000d06067221 */ /* 0x010fc80000000000 */
[----:B-----5:R-:W-:-:S04]  /*0590*/  FADD R6, R6, |R15| ;  /* 0x4000000f06067221 */ /* 0x020fc80000000000 */
[----:B------:R-:W-:-:S04]  /*05a0*/  FADD R6, R6, |R17| ;  /* 0x4000001106067221 */ /* 0x000fc80000000000 */
[----:B------:R-:W-:-:S04]  /*05b0*/  FADD R6, R6, |R19| ;  /* 0x4000001306067221 */ /* 0x000fc80000000000 */
[----:B------:R-:W-:-:S04]  /*05c0*/  FADD R6, R6, |R21| ;  /* 0x4000001506067221 */ /* 0x000fc80000000000 */
[----:B------:R-:W-:-:S07]  /*05d0*/  FADD R5, R6, |R23| ;  /* 0x4000001706057221 */ /* 0x000fce0000000000 */
.L_x_3:
        /* <DEDUP_REMOVED lines=11> */
[----:B------:R-:W5:Y:S01]  /*0690*/  LDG.E R15, desc[UR12][R2.64+0xc] ;  /* 0x00000c0c020f7981 */ /* 0x000f62000c1e1900 */
[----:B------:R-:W-:-:S02]  /*06a0*/  VIADD R9, R9, 0x4 ;  /* 0x0000000409097836 */ /* 0x000fc40000000000 */
[----:B--2---:R-:W-:-:S04]  /*06b0*/  FADD R8, R5, |R8| ;  /* 0x4000000805087221 */ /* 0x004fc80000000000 */
[----:B---3--:R-:W-:-:S04]  /*06c0*/  FADD R8, R8, |R11| ;  /* 0x4000000b08087221 */ /* 0x008fc80000000000 */
[----:B----4-:R-:W-:-:S04]  /*06d0*/  FADD R8, R8, |R13| ;  /* 0x4000000d08087221 */ /* 0x010fc80000000000 */
[----:B-----5:R-:W-:-:S07]  /*06e0*/  FADD R5, R8, |R15| ;  /* 0x4000000f08057221 */ /* 0x020fce0000000000 */
.L_x_4:
[----:B------:R-:W-:Y:S05]  /*06f0*/  @!P1 BRA `(.L_x_0) ;  /* 0x0000000000289947 */ /* 0x000fea0003800000 */
[----:B------:R-:W0:Y:S01]  /*0700*/  LDC.64 R10, c[0x0][0x380] ;  /* 0x0000e000ff0a7b82 */ /* 0x000e220000000a00 */
[----:B------:R-:W-:Y:S02]  /*0710*/  IMAD.IADD R9, R0, 0x1, R9 ;  /* 0x0000000100097824 */ /* 0x000fe400078e0209 */
[----:B------:R-:W-:-:S07]  /*0720*/  IMAD.MOV R6, RZ, RZ, -R6 ;  /* 0x000000ffff067224 */ /* 0x000fce00078e0a06 */
.L_x_5:
[----:B0-----:R-:W-:-:S06]  /*0730*/  IMAD.WIDE R2, R9, 0x4, R10 ;  /* 0x0000000409027825 */ /* 0x001fcc00078e020a */
[----:B------:R-:W2:Y:S01]  /*0740*/  LDG.E R2, desc[UR12][R2.64] ;  /* 0x0000000c02027981 */ /* 0x000ea2000c1e1900 */
[----:B------:R-:W-:Y:S02]  /*0750*/  VIADD R6, R6, 0x1 ;  /* 0x0000000106067836 */ /* 0x000fe40000000000 */
[----:B------:R-:W-:-:S03]  /*0760*/  VIADD R9, R9, 0x1 ;  /* 0x0000000109097836 */ /* 0x000fc60000000000 */
[----:B------:R-:W-:Y:S01]  /*0770*/  ISETP.NE.AND P0, PT, R6, RZ, PT ;  /* 0x000000ff0600720c */ /* 0x000fe20003f05270 */
[----:B--2---:R-:W-:-:S12]  /*0780*/  FADD R5, |R2|, R5 ;  /* 0x0000000502057221 */ /* 0x004fd80000000200 */
[----:B------:R-:W-:Y:S05]  /*0790*/  @P0 BRA `(.L_x_5) ;  /* 0xfffffffc00e40947 */ /* 0x000fea000383ffff */
.L_x_0:
[----:B------:R-:W-:Y:S01]  /*07a0*/  I2FP.F32.S32 R6, R7 ;  /* 0x0000000700067245 */ /* 0x000fe20000201400 */
[----:B------:R-:W-:Y:S03]  /*07b0*/  BSSY.RECONVERGENT B0, `(.L_x_6) ;  /* 0x000000c000007945 */ /* 0x000fe60003800200 */
[----:B------:R-:W0:Y:S08]  /*07c0*/  MUFU.RCP R3, R6 ;  /* 0x0000000600037308 */ /* 0x000e300000001000 */
[----:B------:R-:W1:Y:S01]  /*07d0*/  FCHK P0, R5, R6 ;  /* 0x0000000605007302 */ /* 0x000e620000000000 */
[----:B0-----:R-:W-:-:S04]  /*07e0*/  FFMA R0, -R6, R3, 1 ;  /* 0x3f80000006007423 */ /* 0x001fc80000000103 */
[----:B------:R-:W-:-:S04]  /*07f0*/  FFMA R0, R3, R0, R3 ;  /* 0x0000000003007223 */ /* 0x000fc80000000003 */
[----:B------:R-:W-:-:S04]  /*0800*/  FFMA R3, R0, R5, RZ ;  /* 0x0000000500037223 */ /* 0x000fc800000000ff */
[----:B------:R-:W-:-:S04]  /*0810*/  FFMA R2, -R6, R3, R5 ;  /* 0x0000000306027223 */ /* 0x000fc80000000105 */
[----:B------:R-:W-:Y:S01]  /*0820*/  FFMA R0, R0, R2, R3 ;  /* 0x0000000200007223 */ /* 0x000fe20000000003 */
[----:B-1----:R-:W-:Y:S06]  /*0830*/  @!P0 BRA `(.L_x_7) ;  /* 0x00000000000c8947 */ /* 0x002fec0003800000 */
[----:B------:R-:W-:Y:S01]  /*0840*/  IMAD.MOV.U32 R3, RZ, RZ, R5 ;  /* 0x000000ffff037224 */ /* 0x000fe200078e0005 */
[----:B------:R-:W-:-:S07]  /*0850*/  MOV R2, 0x870 ;  /* 0x0000087000027802 */ /* 0x000fce0000000f00 */
[----:B------:R-:W-:Y:S05]  /*0860*/  CALL.REL.NOINC `($__internal_0_$__cuda_sm3x_div_rn_noftz_f32_slowpath) ;  /* 0x0000000800c87944 */ /* 0x000fea0003c00000 */
.L_x_7:
[----:B------:R-:W-:Y:S05]  /*0870*/  BSYNC.RECONVERGENT B0 ;  /* 0x0000000000007941 */ /* 0x000fea0003800200 */
.L_x_6:
[----:B------:R-:W-:Y:S05]  /*0880*/  @!P2 EXIT ;  /* 0x000000000000a94d */ /* 0x000fea0003800000 */
[----:B------:R-:W0:Y:S01]  /*0890*/  LDCU UR8, c[0x0][0x38c] ;  /* 0x00007180ff0877ac */ /* 0x000e220008000800 */
[----:B------:R-:W-:Y:S01]  /*08a0*/  UMOV UR4, URZ ;  /* 0x000000ff00047c82 */ /* 0x000fe20008000000 */
[----:B0-----:R-:W-:Y:S02]  /*08b0*/  UISETP.GE.U32.AND UP0, UPT, UR8, 0x10, UPT ;  /* 0x000000100800788c */ /* 0x001fe4000bf06070 */
[----:B------:R-:W-:Y:S01]  /*08c0*/  IMAD R4, R4, UR8, RZ ;  /* 0x0000000804047c24 */ /* 0x000fe2000f8e02ff */
[----:B------:R-:W-:-:S06]  /*08d0*/  ULOP3.LUT UR14, UR8, 0xf, URZ, 0xc0, !UPT ;  /* 0x0000000f080e7892 */ /* 0x000fcc000f8ec0ff */
[----:B------:R-:W-:Y:S01]  /*08e0*/  ISETP.NE.AND P0, PT, RZ, UR14, PT ;  /* 0x0000000eff007c0c */ /* 0x000fe2000bf05270 */
[----:B------:R-:W-:-:S12]  /*08f0*/  BRA.U !UP0, `(.L_x_8) ;  /* 0x00000005084c7547 */ /* 0x000fd8000b800000 */
[----:B------:R-:W0:Y:S01]  /*0900*/  LDCU.64 UR10, c[0x0][0x380] ;  /* 0x00007000ff0a77ac */ /* 0x000e220008000a00 */
[----:B------:R-:W-:Y:S01]  /*0910*/  IMAD.MOV.U32 R5, RZ, RZ, R4 ;  /* 0x000000ffff057224 */ /* 0x000fe200078e0004 */
[----:B------:R-:W1:Y:S01]  /*0920*/  LDCU.64 UR6, c[0x0][0x390] ;  /* 0x00007200ff0677ac */ /* 0x000e620008000a00 */
[----:B------:R-:W-:-:S04]  /*0930*/  ULOP3.LUT UR4, UR8, 0x7ffffff0, URZ, 0xc0, !UPT ;  /* 0x7ffffff008047892 */ /* 0x000fc8000f8ec0ff */
[----:B------:R-:W-:Y:S02]  /*0940*/  UIADD3 UR9, UPT, UPT, -UR4, URZ, URZ ;  /* 0x000000ff04097290 */ /* 0x000fe4000fffe1ff */
[----:B0-----:R-:W-:Y:S02]  /*0950*/  UIADD3 UR10, UP1, UPT, UR10, 0x20, URZ ;  /* 0x000000200a0a7890 */ /* 0x001fe4000ff3e0ff */
[----:B-1----:R-:W-:Y:S02]  /*0960*/  UIADD3 UR5, UP0, UPT, UR6, 0x20, URZ ;  /* 0x0000002006057890 */ /* 0x002fe4000ff1e0ff */
[----:B------:R-:W-:Y:S02]  /*0970*/  UIADD3.X UR11, UPT, UPT, URZ, UR11, URZ, UP1, !UPT ;  /* 0x0000000bff0b7290 */ /* 0x000fe40008ffe4ff */
[----:B------:R-:W-:-:S12]  /*0980*/  UIADD3.X UR6, UPT, UPT, URZ, UR7, URZ, UP0, !UPT ;  /* 0x00000007ff067290 */ /* 0x000fd800087fe4ff */
.L_x_9:
[----:B------:R-:W-:Y:S02]  /*0990*/  IMAD.U32 R2, RZ, RZ, UR10 ;  /* 0x0000000aff027e24 */ /* 0x000fe4000f8e00ff */
[----:B------:R-:W-:Y:S02]  /*09a0*/  IMAD.U32 R3, RZ, RZ, UR11 ;  /* 0x0000000bff037e24 */ /* 0x000fe4000f8e00ff */
[----:B------:R-:W-:-:S05]  /*09b0*/  IMAD.WIDE R2, R5, 0x4, R2 ;  /* 0x0000000405027825 */ /* 0x000fca00078e0202 */
[----:B------:R-:W2:Y:S01]  /*09c0*/  LDG.E R8, desc[UR12][R2.64+-0x20] ;  /* 0xffffe00c02087981 */ /* 0x000ea2000c1e1900 */
[----:B-1----:R-:W-:Y:S02]  /*09d0*/  IMAD.U32 R6, RZ, RZ, UR5 ;  /* 0x00000005ff067e24 */ /* 0x002fe4000f8e00ff */
[----:B------:R-:W-:Y:S02]  /*09e0*/  IMAD.U32 R7, RZ, RZ, UR6 ;  /* 0x00000006ff077e24 */ /* 0x000fe4000f8e00ff */
[----:B------:R-:W-:Y:S01]  /*09f0*/  IMAD.WIDE R6, R5, 0x4, R6 ;  /* 0x0000000405067825 */ /* 0x000fe200078e0206 */
[----:B--2---:R-:W-:-:S04]  /*0a00*/  FSETP.GT.AND P1, PT, R8, RZ, PT ;  /* 0x000000ff0800720b */ /* 0x004fc80003f24000 */
[----:B------:R-:W-:-:S05]  /*0a10*/  FSEL R9, R0, -R0, P1 ;  /* 0x8000000000097208 */ /* 0x000fca0000800000 */
[----:B------:R0:W-:Y:S04]  /*0a20*/  STG.E desc[UR12][R6.64+-0x20], R9 ;  /* 0xffffe00906007986 */ /* 0x0001e8000c10190c */
[----:B------:R-:W2:Y:S02]  /*0a30*/  LDG.E R8, desc[UR12][R2.64+-0x1c] ;  /* 0xffffe40c02087981 */ /* 0x000ea4000c1e1900 */
[----:B--2---:R-:W-:-:S04]  /*0a40*/  FSETP.GT.AND P1, PT, R8, RZ, PT ;  /* 0x000000ff0800720b */ /* 0x004fc80003f24000 */
[----:B------:R-:W-:-:S05]  /*0a50*/  FSEL R11, R0, -R0, P1 ;  /* 0x80000000000b7208 */ /* 0x000fca0000800000 */
[----:B------:R1:W-:Y:S04]  /*0a60*/  STG.E desc[UR12][R6.64+-0x1c], R11 ;  /* 0xffffe40b06007986 */ /* 0x0003e8000c10190c */
[----:B------:R-:W2:Y:S02]  /*0a70*/  LDG.E R8, desc[UR12][R2.64+-0x18] ;  /* 0xffffe80c02087981 */ /* 0x000ea4000c1e1900 */
[----:B--2---:R-:W-:-:S04]  /*0a80*/  FSETP.GT.AND P1, PT, R8, RZ, PT ;  /* 0x000000ff0800720b */ /* 0x004fc80003f24000 */
[----:B------:R-:W-:-:S05]  /*0a90*/  FSEL R13, R0, -R0, P1 ;  /* 0x80000000000d7208 */ /* 0x000fca0000800000 */
[----:B------:R2:W-:Y:S04]  /*0aa0*/  STG.E desc[UR12][R6.64+-0x18], R13 ;  /* 0xffffe80d06007986 */ /* 0x0005e8000c10190c */
[----:B------:R-:W3:Y:S02]  /*0ab0*/  LDG.E R8, desc[UR12][R2.64+-0x14] ;  /* 0xffffec0c02087981 */ /* 0x000ee4000c1e1900 */
[----:B---3--:R-:W-:-:S04]  /*0ac0*/  FSETP.GT.AND P1, PT, R8, RZ, PT ;  /* 0x000000ff0800720b */ /* 0x008fc80003f24000 */
[----:B0-----:R-:W-:-:S05]  /*0ad0*/  FSEL R9, R0, -R0, P1 ;  /* 0x8000000000097208 */ /* 0x001fca0000800000 */
[----:B------:R0:W-:Y:S04]  /*0ae0*/  STG.E desc[UR12][R6.64+-0x14], R9 ;  /* 0xffffec0906007986 */ /* 0x0001e8000c10190c */
[----:B------:R-:W3:Y:S02]  /*0af0*/  LDG.E R8, desc[UR12][R2.64+-0x10] ;  /* 0xfffff00c02087981 */ /* 0x000ee4000c1e1900 */
[----:B---3--:R-:W-:-:S04]  /*0b00*/  FSETP.GT.AND P1, PT, R8, RZ, PT ;  /* 0x000000ff0800720b */ /* 0x008fc80003f24000 */
[----:B-1----:R-:W-:-:S05]  /*0b10*/  FSEL R11, R0, -R0, P1 ;  /* 0x80000000000b7208 */ /* 0x002fca0000800000 */
[----:B------:R1:W-:Y:S04]  /*0b20*/  STG.E desc[UR12][R6.64+-0x10], R11 ;  /* 0xfffff00b06007986 */ /* 0x0003e8000c10190c */
[----:B------:R-:W3:Y:S02]  /*0b30*/  LDG.E R8, desc[UR12][R2.64+-0xc] ;  /* 0xfffff40c02087981 */ /* 0x000ee4000c1e1900 */
[----:B---3--:R-:W-:-:S04]  /*0b40*/  FSETP.GT.AND P1, PT, R8, RZ, PT ;  /* 0x000000ff0800720b */ /* 0x008fc80003f24000 */
[----:B--2---:R-:W-:-:S05]  /*0b50*/  FSEL R13, R0, -R0, P1 ;  /* 0x80000000000d7208 */ /* 0x004fca0000800000 */
        /* <DEDUP_REMOVED lines=37> */
[----:B------:R-:W2:Y:S01]  /*0db0*/  LDG.E R8, desc[UR12][R2.64+0x1c] ;  /* 0x00001c0c02087981 */ /* 0x000ea2000c1e1900 */
[----:B------:R-:W-:Y:S01]  /*0dc0*/  UIADD3 UR9, UPT, UPT, UR9, 0x10, URZ ;  /* 0x0000001009097890 */ /* 0x000fe2000fffe0ff */
[----:B------:R-:W-:-:S03]  /*0dd0*/  VIADD R5, R5, 0x10 ;  /* 0x0000001005057836 */ /* 0x000fc60000000000 */
[----:B------:R-:W-:Y:S01]  /*0de0*/  UISETP.NE.AND UP0, UPT, UR9, URZ, UPT ;  /* 0x000000ff0900728c */ /* 0x000fe2000bf05270 */
[----:B--2---:R-:W-:-:S04]  /*0df0*/  FSETP.GT.AND P1, PT, R8, RZ, PT ;  /* 0x000000ff0800720b */ /* 0x004fc80003f24000 */
[----:B0-----:R-:W-:-:S05]  /*0e00*/  FSEL R9, R0, -R0, P1 ;  /* 0x8000000000097208 */ /* 0x001fca0000800000 */
[----:B------:R1:W-:Y:S01]  /*0e10*/  STG.E desc[UR12][R6.64+0x1c], R9 ;  /* 0x00001c0906007986 */ /* 0x0003e2000c10190c */
[----:B------:R-:W-:Y:S05]  /*0e20*/  BRA.U UP0, `(.L_x_9) ;  /* 0xfffffff900d87547 */ /* 0x000fea000b83ffff */
.L_x_8:
[----:B------:R-:W-:Y:S05]  /*0e30*/  @!P0 EXIT ;  /* 0x000000000000894d */ /* 0x000fea0003800000 */
[----:B------:R-:W-:Y:S02]  /*0e40*/  UISETP.GE.U32.AND UP0, UPT, UR14, 0x8, UPT ;  /* 0x000000080e00788c */ /* 0x000fe4000bf06070 */
[----:B------:R-:W-:-:S06]  /*0e50*/  ULOP3.LUT UR6, UR8, 0x7, URZ, 0xc0, !UPT ;  /* 0x0000000708067892 */ /* 0x000fcc000f8ec0ff */
[----:B------:R-:W-:Y:S01]  /*0e60*/  ISETP.NE.AND P0, PT, RZ, UR6, PT ;  /* 0x00000006ff007c0c */ /* 0x000fe2000bf05270 */
[----:B------:R-:W-:-:S12]  /*0e70*/  BRA.U !UP0, `(.L_x_10) ;  /* 0x0000000108987547 */ /* 0x000fd8000b800000 */
[----:B------:R-:W0:Y:S01]  /*0e80*/  LDC.64 R2, c[0x0][0x380] ;  /* 0x0000e000ff027b82 */ /* 0x000e220000000a00 */
[----:B------:R-:W-:-:S07]  /*0e90*/  VIADD R5, R4, UR4 ;  /* 0x0000000404057c36 */ /* 0x000fce0008000000 */
[----:B-1----:R-:W1:Y:S01]  /*0ea0*/  LDC.64 R6, c[0x0][0x390] ;  /* 0x0000e400ff067b82 */ /* 0x002e620000000a00 */
[----:B0-----:R-:W-:-:S05]  /*0eb0*/  IMAD.WIDE R2, R5, 0x4, R2 ;  /* 0x0000000405027825 */ /* 0x001fca00078e0202 */
[----:B------:R-:W2:Y:S01]  /*0ec0*/  LDG.E R8, desc[UR12][R2.64] ;  /* 0x0000000c02087981 */ /* 0x000ea2000c1e1900 */
[----:B-1----:R-:W-:Y:S01]  /*0ed0*/  IMAD.WIDE R6, R5, 0x4, R6 ;  /* 0x0000000405067825 */ /* 0x002fe200078e0206 */
        /* <DEDUP_REMOVED lines=27> */
[----:B------:R-:W3:Y:S01]  /*1090*/  LDG.E R8, desc[UR12][R2.64+0x1c] ;  /* 0x00001c0c02087981 */ /* 0x000ee2000c1e1900 */
[----:B------:R-:W-:Y:S01]  /*10a0*/  UIADD3 UR4, UPT, UPT, UR4, 0x8, URZ ;  /* 0x0000000804047890 */ /* 0x000fe2000fffe0ff */
[----:B---3--:R-:W-:-:S04]  /*10b0*/  FSETP.GT.AND P1, PT, R8, RZ, PT ;  /* 0x000000ff0800720b */ /* 0x008fc80003f24000 */
[----:B-1----:R-:W-:-:S05]  /*10c0*/  FSEL R9, R0, -R0, P1 ;  /* 0x8000000000097208 */ /* 0x002fca0000800000 */
[----:B------:R2:W-:Y:S04]  /*10d0*/  STG.E desc[UR12][R6.64+0x1c], R9 ;  /* 0x00001c0906007986 */ /* 0x0005e8000c10190c */
.L_x_10:
[----:B------:R-:W-:Y:S05]  /*10e0*/  @!P0 EXIT ;  /* 0x000000000000894d */ /* 0x000fea0003800000 */
[----:B------:R-:W-:Y:S02]  /*10f0*/  UISETP.GE.U32.AND UP0, UPT, UR6, 0x4, UPT ;  /* 0x000000040600788c */ /* 0x000fe4000bf06070 */
[----:B------:R-:W-:-:S06]  /*1100*/  ULOP3.LUT UR5, UR8, 0x3, URZ, 0xc0, !UPT ;  /* 0x0000000308057892 */ /* 0x000fcc000f8ec0ff */
[----:B------:R-:W-:Y:S01]  /*1110*/  ISETP.NE.AND P0, PT, RZ, UR5, PT ;  /* 0x00000005ff007c0c */ /* 0x000fe2000bf05270 */
[----:B------:R-:W-:-:S12]  /*1120*/  BRA.U !UP0, `(.L_x_11) ;  /* 0x0000000108587547 */ /* 0x000fd8000b800000 */
[----:B------:R-:W0:Y:S01]  /*1130*/  LDC.64 R2, c[0x0][0x380] ;  /* 0x0000e000ff027b82 */ /* 0x000e220000000a00 */
[----:B--2---:R-:W-:-:S07]  /*1140*/  VIADD R5, R4, UR4 ;  /* 0x0000000404057c36 */ /* 0x004fce0008000000 */
        /* <DEDUP_REMOVED lines=15> */
[----:B------:R-:W2:Y:S01]  /*1240*/  LDG.E R8, desc[UR12][R2.64+0xc] ;  /* 0x00000c0c02087981 */ /* 0x000ea2000c1e1900 */
[----:B------:R-:W-:Y:S01]  /*1250*/  UIADD3 UR4, UPT, UPT, UR4, 0x4, URZ ;  /* 0x0000000404047890 */ /* 0x000fe2000fffe0ff */
[----:B--2---:R-:W-:-:S04]  /*1260*/  FSETP.GT.AND P1, PT, R8, RZ, PT ;  /* 0x000000ff0800720b */ /* 0x004fc80003f24000 */
[----:B0-----:R-:W-:-:S05]  /*1270*/  FSEL R5, R0, -R0, P1 ;  /* 0x8000000000057208 */ /* 0x001fca0000800000 */
[----:B------:R3:W-:Y:S04]  /*1280*/  STG.E desc[UR12][R6.64+0xc], R5 ;  /* 0x00000c0506007986 */ /* 0x0007e8000c10190c */
.L_x_11:
[----:B------:R-:W-:Y:S05]  /*1290*/  @!P0 EXIT ;  /* 0x000000000000894d */ /* 0x000fea0003800000 */
[----:B-123--:R-:W0:Y:S01]  /*12a0*/  LDC.64 R8, c[0x0][0x380] ;  /* 0x0000e000ff087b82 */ /* 0x00ee220000000a00 */
[----:B------:R-:W-:Y:S01]  /*12b0*/  VIADD R11, R4, UR4 ;  /* 0x00000004040b7c36 */ /* 0x000fe20008000000 */
[----:B------:R-:W-:-:S06]  /*12c0*/  UIADD3 UR5, UPT, UPT, -UR5, URZ, URZ ;  /* 0x000000ff05057290 */ /* 0x000fcc000fffe1ff */
[----:B------:R-:W1:Y:S06]  /*12d0*/  LDC.64 R6, c[0x0][0x390] ;  /* 0x0000e400ff067b82 */ /* 0x000e6c0000000a00 */
.L_x_12:
[----:B0-----:R-:W-:-:S06]  /*12e0*/  IMAD.WIDE R4, R11, 0x4, R8 ;  /* 0x000000040b047825 */ /* 0x001fcc00078e0208 */
[----:B--2---:R-:W2:Y:S01]  /*12f0*/  LDG.E R4, desc[UR12][R4.64] ;  /* 0x0000000c04047981 */ /* 0x004ea2000c1e1900 */
[----:B-1----:R-:W-:Y:S01]  /*1300*/  IMAD.WIDE R2, R11, 0x4, R6 ;  /* 0x000000040b027825 */ /* 0x002fe200078e0206 */
[----:B------:R-:W-:-:S03]  /*1310*/  UIADD3 UR5, UPT, UPT, UR5, 0x1, URZ ;  /* 0x0000000105057890 */ /* 0x000fc6000fffe0ff */
[----:B------:R-:W-:Y:S01]  /*1320*/  VIADD R11, R11, 0x1 ;  /* 0x000000010b0b7836 */ /* 0x000fe20000000000 */
[----:B------:R-:W-:Y:S01]  /*1330*/  UISETP.NE.AND UP0, UPT, UR5, URZ, UPT ;  /* 0x000000ff0500728c */ /* 0x000fe2000bf05270 */
[----:B--2---:R-:W-:-:S04]  /*1340*/  FSETP.GT.AND P0, PT, R4, RZ, PT ;  /* 0x000000ff0400720b */ /* 0x004fc80003f04000 */
[----:B------:R-:W-:-:S05]  /*1350*/  FSEL R13, R0, -R0, P0 ;  /* 0x80000000000d7208 */ /* 0x000fca0000000000 */
[----:B------:R2:W-:Y:S01]  /*1360*/  STG.E desc[UR12][R2.64], R13 ;  /* 0x0000000d02007986 */ /* 0x0005e2000c10190c */
[----:B------:R-:W-:Y:S05]  /*1370*/  BRA.U UP0, `(.L_x_12) ;  /* 0xfffffffd00d87547 */ /* 0x000fea000b83ffff */
[----:B------:R-:W-:Y:S05]  /*1380*/  EXIT ;  /* 0x000000000000794d */ /* 0x000fea0003800000 */
        .weak           $__internal_0_$__cuda_sm3x_div_rn_noftz_f32_slowpath
        .type           $__internal_0_$__cuda_sm3x_div_rn_noftz_f32_slowpath,@function
        .size           $__internal_0_$__cuda_sm3x_div_rn_noftz_f32_slowpath,(.L_x_25 - $__internal_0_$__cuda_sm3x_div_rn_noftz_f32_slowpath)
$__internal_0_$__cuda_sm3x_div_rn_noftz_f32_slowpath:
[----:B------:R-:W-:Y:S01]  /*1390*/  SHF.R.U32.HI R5, RZ, 0x17, R6 ;  /* 0x00000017ff057819 */ /* 0x000fe20000011606 */
[----:B------:R-:W-:Y:S01]  /*13a0*/  BSSY.RECONVERGENT B1, `(.L_x_13) ;  /* 0x0000063000017945 */ /* 0x000fe20003800200 */
[----:B------:R-:W-:Y:S02]  /*13b0*/  SHF.R.U32.HI R0, RZ, 0x17, R3 ;  /* 0x00000017ff007819 */ /* 0x000fe40000011603 */
[----:B------:R-:W-:Y:S02]  /*13c0*/  LOP3.LUT R5, R5, 0xff, RZ, 0xc0, !PT ;  /* 0x000000ff05057812 */ /* 0x000fe400078ec0ff */
[----:B------:R-:W-:-:S03]  /*13d0*/  LOP3.LUT R10, R0, 0xff, RZ, 0xc0, !PT ;  /* 0x000000ff000a7812 */ /* 0x000fc600078ec0ff */
[----:B------:R-:W-:Y:S02]  /*13e0*/  VIADD R8, R5, 0xffffffff ;  /* 0xffffffff05087836 */ /* 0x000fe40000000000 */
[----:B------:R-:W-:-:S03]  /*13f0*/  VIADD R9, R10, 0xffffffff ;  /* 0xffffffff0a097836 */ /* 0x000fc60000000000 */
[----:B------:R-:W-:-:S04]  /*1400*/  ISETP.GT.U32.AND P0, PT, R8, 0xfd, PT ;  /* 0x000000fd0800780c */ /* 0x000fc80003f04070 */
[----:B------:R-:W-:-:S13]  /*1410*/  ISETP.GT.U32.OR P0, PT, R9, 0xfd, P0 ;  /* 0x000000fd0900780c */ /* 0x000fda0000704470 */
[----:B------:R-:W-:Y:S01]  /*1420*/  @!P0 IMAD.MOV.U32 R7, RZ, RZ, RZ ;  /* 0x000000ffff078224 */ /* 0x000fe200078e00ff */
[----:B------:R-:W-:Y:S06]  /*1430*/  @!P0 BRA `(.L_x_14) ;  /* 0x0000000000608947 */ /* 0x000fec0003800000 */
[----:B------:R-:W-:Y:S01]  /*1440*/  FSETP.GTU.FTZ.AND P0, PT, |R3|, +INF , PT ;  /* 0x7f8000000300780b */ /* 0x000fe20003f1c200 */
[----:B------:R-:W-:Y:S01]  /*1450*/  IMAD.MOV.U32 R0, RZ, RZ, R6 ;  /* 0x000000ffff007224 */ /* 0x000fe200078e0006 */
[----:B------:R-:W-:-:S04]  /*1460*/  FSETP.GTU.FTZ.AND P1, PT, |R6|, +INF , PT ;  /* 0x7f8000000600780b */ /* 0x000fc80003f3c200 */
[----:B------:R-:W-:-:S13]  /*1470*/  PLOP3.LUT P0, PT, P0, P1, PT, 0xf8, 0x8f ;  /* 0x00000000008f781c */ /* 0x000fda0000703f70 */
[----:B------:R-:W-:Y:S05]  /*1480*/  @P0 BRA `(.L_x_15) ;  /* 0x00000004004c0947 */ /* 0x000fea0003800000 */
[----:B------:R-:W-:-:S13]  /*1490*/  LOP3.LUT P0, RZ, R6, 0x7fffffff, R3, 0xc8, !PT ;  /* 0x7fffffff06ff7812 */ /* 0x000fda000780c803 */
[----:B------:R-:W-:Y:S05]  /*14a0*/  @!P0 BRA `(.L_x_16) ;  /* 0x00000004003c8947 */ /* 0x000fea0003800000 */
[C---:B------:R-:W-:Y:S02]  /*14b0*/  FSETP.NEU.FTZ.AND P3, PT, |R3|.reuse, +INF , PT ;  /* 0x7f8000000300780b */ /* 0x040fe40003f7d200 */
[----:B------:R-:W-:Y:S02]  /*14c0*/  FSETP.NEU.FTZ.AND P1, PT, |R0|, +INF , PT ;  /* 0x7f8000000000780b */ /* 0x000fe40003f3d200 */
[----:B------:R-:W-:-:S11]  /*14d0*/  FSETP.NEU.FTZ.AND P0, PT, |R3|, +INF , PT ;  /* 0x7f8000000300780b */ /* 0x000fd60003f1d200 */
[----:B------:R-:W-:Y:S05]  /*14e0*/  @!P1 BRA !P3, `(.L_x_16) ;  /* 0x00000004002c9947 */ /* 0x000fea0005800000 */
[----:B------:R-:W-:-:S04]  /*14f0*/  LOP3.LUT P3, RZ, R3, 0x7fffffff, RZ, 0xc0, !PT ;  /* 0x7fffffff03ff7812 */ /* 0x000fc8000786c0ff */
[----:B------:R-:W-:-:S13]  /*1500*/  PLOP3.LUT P1, PT, P1, P3, PT, 0x2f, 0xf2 ;  /* 0x0000000000f2781c */ /* 0x000fda0000f26577 */
[----:B------:R-:W-:Y:S05]  /*1510*/  @P1 BRA `(.L_x_17) ;  /* 0x0000000400181947 */ /* 0x000fea0003800000 */
[----:B------:R-:W-:-:S04]  /*1520*/  LOP3.LUT P1, RZ, R6, 0x7fffffff, RZ, 0xc0, !PT ;  /* 0x7fffffff06ff7812 */ /* 0x000fc8000782c0ff */
[----:B------:R-:W-:-:S13]  /*1530*/  PLOP3.LUT P0, PT, P0, P1, PT, 0x2f, 0xf2 ;  /* 0x0000000000f2781c */ /* 0x000fda0000702577 */
[----:B------:R-:W-:Y:S05]  /*1540*/  @P0 BRA `(.L_x_18) ;  /* 0x0000000400000947 */ /* 0x000fea0003800000 */
[----:B------:R-:W-:Y:S02]  /*1550*/  ISETP.GE.AND P0, PT, R9, RZ, PT ;  /* 0x000000ff0900720c */ /* 0x000fe40003f06270 */
[----:B------:R-:W-:-:S11]  /*1560*/  ISETP.GE.AND P1, PT, R8, RZ, PT ;  /* 0x000000ff0800720c */ /* 0x000fd60003f26270 */
[----:B------:R-:W-:Y:S02]  /*1570*/  @P0 IMAD.MOV.U32 R7, RZ, RZ, RZ ;  /* 0x000000ffff070224 */ /* 0x000fe400078e00ff */
[----:B------:R-:W-:Y:S01]  /*1580*/  @!P0 FFMA R3, R3, 1.84467440737095516160e+19, RZ ;  /* 0x5f80000003038823 */ /* 0x000fe200000000ff */
[----:B------:R-:W-:Y:S02]  /*1590*/  @!P0 IMAD.MOV.U32 R7, RZ, RZ, -0x40 ;  /* 0xffffffc0ff078424 */ /* 0x000fe400078e00ff */
[----:B------:R-:W-:Y:S02]  /*15a0*/  @!P1 FFMA R6, R0, 1.84467440737095516160e+19, RZ ;  /* 0x5f80000000069823 */ /* 0x000fe400000000ff */
[----:B------:R-:W-:-:S07]  /*15b0*/  @!P1 VIADD R7, R7, 0x40 ;  /* 0x0000004007079836 */ /* 0x000fce0000000000 */
.L_x_14:
[----:B------:R-:W-:Y:S01]  /*15c0*/  LEA R9, R5, 0xc0800000, 0x17 ;  /* 0xc080000005097811 */ /* 0x000fe200078eb8ff */
[----:B------:R-:W-:Y:S04]  /*15d0*/  BSSY.RECONVERGENT B2, `(.L_x_19) ;  /* 0x0000036000027945 */ /* 0x000fe80003800200 */
[----:B------:R-:W-:Y:S02]  /*15e0*/  IMAD.IADD R9, R6, 0x1, -R9 ;  /* 0x0000000106097824 */ /* 0x000fe400078e0a09 */
[----:B------:R-:W-:Y:S02]  /*15f0*/  VIADD R6, R10, 0xffffff81 ;  /* 0xffffff810a067836 */ /* 0x000fe40000000000 */
[----:B------:R-:W0:Y:S01]  /*1600*/  MUFU.RCP R8, R9 ;  /* 0x0000000900087308 */ /* 0x000e220000001000 */
[----:B------:R-:W-:Y:S01]  /*1610*/  FADD.FTZ R11, -R9, -RZ ;  /* 0x800000ff090b7221 */ /* 0x000fe20000010100 */
[C---:B------:R-:W-:Y:S01]  /*1620*/  IMAD R0, R6.reuse, -0x800000, R3 ;  /* 0xff80000006007824 */ /* 0x040fe200078e0203 */
[----:B------:R-:W-:-:S05]  /*1630*/  IADD3 R6, PT, PT, R6, 0x7f, -R5 ;  /* 0x0000007f06067810 */ /* 0x000fca0007ffe805 */
[----:B------:R-:W-:Y:S02]  /*1640*/  IMAD.IADD R6, R6, 0x1, R7 ;  /* 0x0000000106067824 */ /* 0x000fe400078e0207 */
[----:B0-----:R-:W-:-:S04]  /*1650*/  FFMA R13, R8, R11, 1 ;  /* 0x3f800000080d7423 */ /* 0x001fc8000000000b */
[----:B------:R-:W-:-:S04]  /*1660*/  FFMA R10, R8, R13, R8 ;  /* 0x0000000d080a7223 */ /* 0x000fc80000000008 */
[----:B------:R-:W-:-:S04]  /*1670*/  FFMA R3, R0, R10, RZ ;  /* 0x0000000a00037223 */ /* 0x000fc800000000ff */
[----:B------:R-:W-:-:S04]  /*1680*/  FFMA R8, R11, R3, R0 ;  /* 0x000000030b087223 */ /* 0x000fc80000000000 */
[----:B------:R-:W-:-:S04]  /*1690*/  FFMA R13, R10, R8, R3 ;  /* 0x000000080a0d7223 */ /* 0x000fc80000000003 */
[----:B------:R-:W-:-:S04]  /*16a0*/  FFMA R8, R11, R13, R0 ;  /* 0x0000000d0b087223 */ /* 0x000fc80000000000 */
[----:B------:R-:W-:-:S05]  /*16b0*/  FFMA R0, R10, R8, R13 ;  /* 0x000000080a007223 */ /* 0x000fca000000000d */
[----:B------:R-:W-:-:S04]  /*16c0*/  SHF.R.U32.HI R3, RZ, 0x17, R0 ;  /* 0x00000017ff037819 */ /* 0x000fc80000011600 */
[----:B------:R-:W-:-:S05]  /*16d0*/  LOP3.LUT R3, R3, 0xff, RZ, 0xc0, !PT ;  /* 0x000000ff03037812 */ /* 0x000fca00078ec0ff */
[----:B------:R-:W-:-:S04]  /*16e0*/  IMAD.IADD R7, R3, 0x1, R6 ;  /* 0x0000000103077824 */ /* 0x000fc800078e0206 */
[----:B------:R-:W-:-:S05]  /*16f0*/  VIADD R3, R7, 0xffffffff ;  /* 0xffffffff07037836 */ /* 0x000fca0000000000 */
[----:B------:R-:W-:-:S13]  /*1700*/  ISETP.GE.U32.AND P0, PT, R3, 0xfe, PT ;  /* 0x000000fe0300780c */ /* 0x000fda0003f06070 */
[----:B------:R-:W-:Y:S05]  /*1710*/  @!P0 BRA `(.L_x_20) ;  /* 0x0000000000808947 */ /* 0x000fea0003800000 */
[----:B------:R-:W-:-:S13]  /*1720*/  ISETP.GT.AND P0, PT, R7, 0xfe, PT ;  /* 0x000000fe0700780c */ /* 0x000fda0003f04270 */
[----:B------:R-:W-:Y:S05]  /*1730*/  @P0 BRA `(.L_x_21) ;  /* 0x00000000006c0947 */ /* 0x000fea0003800000 */
[----:B------:R-:W-:-:S13]  /*1740*/  ISETP.GE.AND P0, PT, R7, 0x1, PT ;  /* 0x000000010700780c */ /* 0x000fda0003f06270 */
[----:B------:R-:W-:Y:S05]  /*1750*/  @P0 BRA `(.L_x_22) ;  /* 0x0000000000740947 */ /* 0x000fea0003800000 */
[----:B------:R-:W-:Y:S02]  /*1760*/  ISETP.GE.AND P0, PT, R7, -0x18, PT ;  /* 0xffffffe80700780c */ /* 0x000fe40003f06270 */
[----:B------:R-:W-:-:S11]  /*1770*/  LOP3.LUT R0, R0, 0x80000000, RZ, 0xc0, !PT ;  /* 0x8000000000007812 */ /* 0x000fd600078ec0ff */
[----:B------:R-:W-:Y:S05]  /*1780*/  @!P0 BRA `(.L_x_22) ;  /* 0x0000000000688947 */ /* 0x000fea0003800000 */
[CCC-:B------:R-:W-:Y:S01]  /*1790*/  FFMA.RZ R3, R10.reuse, R8.reuse, R13.reuse ;  /* 0x000000080a037223 */ /* 0x1c0fe2000000c00d */
[CCC-:B------:R-:W-:Y:S01]  /*17a0*/  FFMA.RM R6, R10.reuse, R8.reuse, R13.reuse ;  /* 0x000000080a067223 */ /* 0x1c0fe2000000400d */
[C---:B------:R-:W-:Y:S02]  /*17b0*/  ISETP.NE.AND P3, PT, R7.reuse, RZ, PT ;  /* 0x000000ff0700720c */ /* 0x040fe40003f65270 */
[----:B------:R-:W-:Y:S02]  /*17c0*/  ISETP.NE.AND P1, PT, R7, RZ, PT ;  /* 0x000000ff0700720c */ /* 0x000fe40003f25270 */
[----:B------:R-:W-:Y:S01]  /*17d0*/  LOP3.LUT R5, R3, 0x7fffff, RZ, 0xc0, !PT ;  /* 0x007fffff03057812 */ /* 0x000fe200078ec0ff */
[----:B------:R-:W-:Y:S01]  /*17e0*/  FFMA.RP R3, R10, R8, R13 ;  /* 0x000000080a037223 */ /* 0x000fe2000000800d */
[----:B------:R-:W-:Y:S02]  /*17f0*/  VIADD R8, R7, 0x20 ;  /* 0x0000002007087836 */ /* 0x000fe40000000000 */
[----:B------:R-:W-:Y:S01]  /*1800*/  LOP3.LUT R5, R5, 0x800000, RZ, 0xfc, !PT ;  /* 0x0080000005057812 */ /* 0x000fe200078efcff */
[----:B------:R-:W-:Y:S01]  /*1810*/  IMAD.MOV R7, RZ, RZ, -R7 ;  /* 0x000000ffff077224 */ /* 0x000fe200078e0a07 */
[----:B------:R-:W-:-:S02]  /*1820*/  FSETP.NEU.FTZ.AND P0, PT, R3, R6, PT ;  /* 0x000000060300720b */ /* 0x000fc40003f1d000 */
[----:B------:R-:W-:Y:S02]  /*1830*/  SHF.L.U32 R8, R5, R8, RZ ;  /* 0x0000000805087219 */ /* 0x000fe400000006ff */
[----:B------:R-:W-:Y:S02]  /*1840*/  SEL R6, R7, RZ, P3 ;  /* 0x000000ff07067207 */ /* 0x000fe40001800000 */
[----:B------:R-:W-:Y:S02]  /*1850*/  ISETP.NE.AND P1, PT, R8, RZ, P1 ;  /* 0x000000ff0800720c */ /* 0x000fe40000f25270 */
[----:B------:R-:W-:Y:S02]  /*1860*/  SHF.R.U32.HI R6, RZ, R6, R5 ;  /* 0x00000006ff067219 */ /* 0x000fe40000011605 */
[----:B------:R-:W-:Y:S02]  /*1870*/  PLOP3.LUT P0, PT, P0, P1, PT, 0xf8, 0x8f ;  /* 0x00000000008f781c */ /* 0x000fe40000703f70 */
[----:B------:R-:W-:-:S02]  /*1880*/  SHF.R.U32.HI R8, RZ, 0x1, R6 ;  /* 0x00000001ff087819 */ /* 0x000fc40000011606 */
[----:B------:R-:W-:-:S04]  /*1890*/  SEL R3, RZ, 0x1, !P0 ;  /* 0x00000001ff037807 */ /* 0x000fc80004000000 */
[----:B------:R-:W-:-:S04]  /*18a0*/  LOP3.LUT R3, R3, 0x1, R8, 0xf8, !PT ;  /* 0x0000000103037812 */ /* 0x000fc800078ef808 */
[----:B------:R-:W-:-:S05]  /*18b0*/  LOP3.LUT R3, R3, R6, RZ, 0xc0, !PT ;  /* 0x0000000603037212 */ /* 0x000fca00078ec0ff */
[----:B------:R-:W-:-:S05]  /*18c0*/  IMAD.IADD R3, R8, 0x1, R3 ;  /* 0x0000000108037824 */ /* 0x000fca00078e0203 */
[----:B------:R-:W-:Y:S01]  /*18d0*/  LOP3.LUT R0, R3, R0, RZ, 0xfc, !PT ;  /* 0x0000000003007212 */ /* 0x000fe200078efcff */
[----:B------:R-:W-:Y:S06]  /*18e0*/  BRA `(.L_x_22) ;  /* 0x0000000000107947 */ /* 0x000fec0003800000 */
.L_x_21:
[----:B------:R-:W-:-:S04]  /*18f0*/  LOP3.LUT R0, R0, 0x80000000, RZ, 0xc0, !PT ;  /* 0x8000000000007812 */ /* 0x000fc800078ec0ff */
[----:B------:R-:W-:Y:S01]  /*1900*/  LOP3.LUT R0, R0, 0x7f800000, RZ, 0xfc, !PT ;  /* 0x7f80000000007812 */ /* 0x000fe200078efcff */
[----:B------:R-:W-:Y:S06]  /*1910*/  BRA `(.L_x_22) ;  /* 0x0000000000047947 */ /* 0x000fec0003800000 */
.L_x_20:
[----:B------:R-:W-:-:S07]  /*1920*/  IMAD R0, R6, 0x800000, R0 ;  /* 0x0080000006007824 */ /* 0x000fce00078e0200 */
.L_x_22:
[----:B------:R-:W-:Y:S05]  /*1930*/  BSYNC.RECONVERGENT B2 ;  /* 0x0000000000027941 */ /* 0x000fea0003800200 */
.L_x_19:
[----:B------:R-:W-:Y:S05]  /*1940*/  BRA `(.L_x_23) ;  /* 0x0000000000207947 */ /* 0x000fea0003800000 */
.L_x_18:
[----:B------:R-:W-:-:S04]  /*1950*/  LOP3.LUT R0, R6, 0x80000000, R3, 0x48, !PT ;  /* 0x8000000006007812 */ /* 0x000fc800078e4803 */
[----:B------:R-:W-:Y:S01]  /*1960*/  LOP3.LUT R0, R0, 0x7f800000, RZ, 0xfc, !PT ;  /* 0x7f80000000007812 */ /* 0x000fe200078efcff */
[----:B------:R-:W-:Y:S06]  /*1970*/  BRA `(.L_x_23) ;  /* 0x0000000000147947 */ /* 0x000fec0003800000 */
.L_x_17:
[----:B------:R-:W-:Y:S01]  /*1980*/  LOP3.LUT R0, R6, 0x80000000, R3, 0x48, !PT ;  /* 0x8000000006007812 */ /* 0x000fe200078e4803 */
[----:B------:R-:W-:Y:S06]  /*1990*/  BRA `(.L_x_23) ;  /* 0x00000000000c7947 */ /* 0x000fec0003800000 */
.L_x_16:
[----:B------:R-:W0:Y:S01]  /*19a0*/  MUFU.RSQ R0, -QNAN ;  /* 0xffc0000000007908 */ /* 0x000e220000001400 */
[----:B------:R-:W-:Y:S05]  /*19b0*/  BRA `(.L_x_23) ;  /* 0x0000000000047947 */ /* 0x000fea0003800000 */
.L_x_15:
[----:B------:R-:W-:-:S07]  /*19c0*/  FADD.FTZ R0, R3, R0 ;  /* 0x0000000003007221 */ /* 0x000fce0000010000 */
.L_x_23:
[----:B------:R-:W-:Y:S05]  /*19d0*/  BSYNC.RECONVERGENT B1 ;  /* 0x0000000000017941 */ /* 0x000fea0003800200 */
.L_x_13:
[----:B------:R-:W-:-:S04]  /*19e0*/  IMAD.MOV.U32 R3, RZ, RZ, 0x0 ;  /* 0x00000000ff037424 */ /* 0x000fc800078e00ff */
[----:B0-----:R-:W-:Y:S05]  /*19f0*/  RET.REL.NODEC R2 `(_Z23binarize_weights_kernelPfiiS_) ;  /* 0xffffffe402807950 */ /* 0x001fea0003c3ffff */
.L_x_24:
[----:B------:R-:W-:-:S00]  /*1a00*/  BRA `(.L_x_24) ;  /* 0xfffffffc00fc7947 */ /* 0x000fc0000383ffff */
[----:B------:R-:W-:-:S00]  /*1a10*/  NOP ;  /* 0x0000000000007918 */ /* 0x000fc00000000000 */
        /* <DEDUP_REMOVED lines=14> */
.L_x_25:


//--------------------- .nv.shared.reserved.0     --------------------------
	.section	.nv.shared.reserved.0,"aw",@nobits
	.weak		__nv_reservedSMEM_offset_0_alias
	.size		__nv_reservedSMEM_offset_0_alias, 0, 64
	.other		__nv_reservedSMEM_offset_0_alias,@"STO_CUDA_RESERVED_SHARED STV_DEFAULT"
__nv_reservedSMEM_offset_0_alias:
	.zero		0
	.zero		64


//--------------------- .nv.constant0._Z23binarize_weights_kernelPfiiS_ --------------------------
	.section	.nv.constant0._Z23binarize_weights_kernelPfiiS_,"a",@progbits
	.sectionflags	@""
	.align	4
.nv.constant0._Z23binarize_weights_kernelPfiiS_:
	.zero		920


//--------------------- SYMBOLS --------------------------

	.type		.nv.reservedSmem.offset0,@object
	.size		.nv.reservedSmem.offset0,0x4
